//
// Generated by NVIDIA NVVM Compiler
//
// Compiler Build ID: CL-36424714
// Cuda compilation tools, release 13.0, V13.0.88
// Based on NVVM 20.0.0
//

.version 9.0
.target sm_100
.address_size 64

	// .globl	_Z15add_bias_kernelPfS_ii

.visible .entry _Z15add_bias_kernelPfS_ii(
	.param .u64 .ptr .align 1 _Z15add_bias_kernelPfS_ii_param_0,
	.param .u64 .ptr .align 1 _Z15add_bias_kernelPfS_ii_param_1,
	.param .u32 _Z15add_bias_kernelPfS_ii_param_2,
	.param .u32 _Z15add_bias_kernelPfS_ii_param_3
)
{
	.reg .pred 	%p<2>;
	.reg .b32 	%r<9>;
	.reg .b32 	%f<4>;
	.reg .b64 	%rd<9>;

	ld.param.u64 	%rd1, [_Z15add_bias_kernelPfS_ii_param_0];
	ld.param.u64 	%rd2, [_Z15add_bias_kernelPfS_ii_param_1];
	ld.param.u32 	%r3, [_Z15add_bias_kernelPfS_ii_param_2];
	ld.param.u32 	%r2, [_Z15add_bias_kernelPfS_ii_param_3];
	mov.u32 	%r4, %ctaid.x;
	mov.u32 	%r5, %ntid.x;
	mov.u32 	%r6, %tid.x;
	mad.lo.s32 	%r1, %r4, %r5, %r6;
	mul.lo.s32 	%r7, %r2, %r3;
	setp.ge.s32 	%p1, %r1, %r7;
	@%p1 bra 	$L__BB0_2;
	cvta.to.global.u64 	%rd3, %rd2;
	cvta.to.global.u64 	%rd4, %rd1;
	rem.s32 	%r8, %r1, %r2;
	mul.wide.s32 	%rd5, %r8, 4;
	add.s64 	%rd6, %rd3, %rd5;
	ld.global.f32 	%f1, [%rd6];
	mul.wide.s32 	%rd7, %r1, 4;
	add.s64 	%rd8, %rd4, %rd7;
	ld.global.f32 	%f2, [%rd8];
	add.f32 	%f3, %f1, %f2;
	st.global.f32 	[%rd8], %f3;
$L__BB0_2:
	ret;

}
	// .globl	_Z11relu_kernelPfi
.visible .entry _Z11relu_kernelPfi(
	.param .u64 .ptr .align 1 _Z11relu_kernelPfi_param_0,
	.param .u32 _Z11relu_kernelPfi_param_1
)
{
	.reg .pred 	%p<2>;
	.reg .b32 	%r<6>;
	.reg .b32 	%f<3>;
	.reg .b64 	%rd<5>;

	ld.param.u64 	%rd1, [_Z11relu_kernelPfi_param_0];
	ld.param.u32 	%r2, [_Z11relu_kernelPfi_param_1];
	mov.u32 	%r3, %ctaid.x;
	mov.u32 	%r4, %ntid.x;
	mov.u32 	%r5, %tid.x;
	mad.lo.s32 	%r1, %r3, %r4, %r5;
	setp.ge.s32 	%p1, %r1, %r2;
	@%p1 bra 	$L__BB1_2;
	cvta.to.global.u64 	%rd2, %rd1;
	mul.wide.s32 	%rd3, %r1, 4;
	add.s64 	%rd4, %rd2, %rd3;
	ld.global.f32 	%f1, [%rd4];
	max.f32 	%f2, %f1, 0f00000000;
	st.global.f32 	[%rd4], %f2;
$L__BB1_2:
	ret;

}
	// .globl	_Z20relu_backward_kernelPfS_i
.visible .entry _Z20relu_backward_kernelPfS_i(
	.param .u64 .ptr .align 1 _Z20relu_backward_kernelPfS_i_param_0,
	.param .u64 .ptr .align 1 _Z20relu_backward_kernelPfS_i_param_1,
	.param .u32 _Z20relu_backward_kernelPfS_i_param_2
)
{
	.reg .pred 	%p<3>;
	.reg .b32 	%r<6>;
	.reg .b32 	%f<5>;
	.reg .b64 	%rd<8>;

	ld.param.u64 	%rd1, [_Z20relu_backward_kernelPfS_i_param_0];
	ld.param.u64 	%rd2, [_Z20relu_backward_kernelPfS_i_param_1];
	ld.param.u32 	%r2, [_Z20relu_backward_kernelPfS_i_param_2];
	mov.u32 	%r3, %ctaid.x;
	mov.u32 	%r4, %ntid.x;
	mov.u32 	%r5, %tid.x;
	mad.lo.s32 	%r1, %r3, %r4, %r5;
	setp.ge.s32 	%p1, %r1, %r2;
	@%p1 bra 	$L__BB2_2;
	cvta.to.global.u64 	%rd3, %rd2;
	cvta.to.global.u64 	%rd4, %rd1;
	mul.wide.s32 	%rd5, %r1, 4;
	add.s64 	%rd6, %rd3, %rd5;
	ld.global.f32 	%f1, [%rd6];
	setp.gt.f32 	%p2, %f1, 0f00000000;
	selp.f32 	%f2, 0f3F800000, 0f00000000, %p2;
	add.s64 	%rd7, %rd4, %rd5;
	ld.global.f32 	%f3, [%rd7];
	mul.f32 	%f4, %f3, %f2;
	st.global.f32 	[%rd7], %f4;
$L__BB2_2:
	ret;

}
	// .globl	_Z20bias_backward_kernelPfS_ii
.visible .entry _Z20bias_backward_kernelPfS_ii(
	.param .u64 .ptr .align 1 _Z20bias_backward_kernelPfS_ii_param_0,
	.param .u64 .ptr .align 1 _Z20bias_backward_kernelPfS_ii_param_1,
	.param .u32 _Z20bias_backward_kernelPfS_ii_param_2,
	.param .u32 _Z20bias_backward_kernelPfS_ii_param_3
)
{
	.reg .pred 	%p<2>;
	.reg .b32 	%r<9>;
	.reg .b32 	%f<3>;
	.reg .b64 	%rd<9>;

	ld.param.u64 	%rd1, [_Z20bias_backward_kernelPfS_ii_param_0];
	ld.param.u64 	%rd2, [_Z20bias_backward_kernelPfS_ii_param_1];
	ld.param.u32 	%r3, [_Z20bias_backward_kernelPfS_ii_param_2];
	ld.param.u32 	%r2, [_Z20bias_backward_kernelPfS_ii_param_3];
	mov.u32 	%r4, %ctaid.x;
	mov.u32 	%r5, %ntid.x;
	mov.u32 	%r6, %tid.x;
	mad.lo.s32 	%r1, %r4, %r5, %r6;
	mul.lo.s32 	%r7, %r2, %r3;
	setp.ge.s32 	%p1, %r1, %r7;
	@%p1 bra 	$L__BB3_2;
	cvta.to.global.u64 	%rd3, %rd1;
	cvta.to.global.u64 	%rd4, %rd2;
	rem.s32 	%r8, %r1, %r2;
	mul.wide.s32 	%rd5, %r8, 4;
	add.s64 	%rd6, %rd4, %rd5;
	mul.wide.s32 	%rd7, %r1, 4;
	add.s64 	%rd8, %rd3, %rd7;
	ld.global.f32 	%f1, [%rd8];
	atom.global.add.f32 	%f2, [%rd6], %f1;
$L__BB3_2:
	ret;

}


// ===== COMPILED SASS (sm_100) =====

	.target	sm_100

	.elftype	@"ET_EXEC"


//--------------------- .note.nv.tkinfo           --------------------------
	.section	.note.nv.tkinfo,"",@"SHT_NOTE"
	.sectionflags	@"SHF_NOTE_NV_TKINFO"
	.tkinfo
        /*0018*/ 	.word	0x00000002
        /*0030*/ 	.string	""
        /*0030*/ 	.string	"ptxas"
        /*0030*/ 	.string	"Cuda compilation tools, release 13.0, V13.0.88"
        /*0030*/ 	.string	"Build cuda_13.0.r13.0/compiler.36424714_0"
        /*0030*/ 	.string	"-arch sm_100 -m 64 "



//--------------------- .note.nv.cuinfo           --------------------------
	.section	.note.nv.cuinfo,"",@"SHT_NOTE"
	.sectionflags	@"SHF_NOTE_NV_CUINFO"
        /*0018*/ 	.short	0x0002
        /*001a*/ 	.short	0x0064
        /*001c*/ 	.short	0x0082
	.zero		2


//--------------------- .nv.info                  --------------------------
	.section	.nv.info,"",@"SHT_CUDA_INFO"
	.align	4


	//----- nvinfo : EIATTR_REGCOUNT
	.align		4
        /*0000*/ 	.byte	0x04, 0x2f
        /*0002*/ 	.short	(.L_1 - .L_0)
	.align		4
.L_0:
        /*0004*/ 	.word	index@(_Z15add_bias_kernelPfS_ii)
        /*0008*/ 	.word	0x0000000e


	//----- nvinfo : EIATTR_FRAME_SIZE
	.align		4
.L_1:
        /*000c*/ 	.byte	0x04, 0x11
        /*000e*/ 	.short	(.L_3 - .L_2)
	.align		4
.L_2:
        /*0010*/ 	.word	index@(_Z15add_bias_kernelPfS_ii)
        /*0014*/ 	.word	0x00000000


	//----- nvinfo : EIATTR_REGCOUNT
	.align		4
.L_3:
        /*0018*/ 	.byte	0x04, 0x2f
        /*001a*/ 	.short	(.L_5 - .L_4)
	.align		4
.L_4:
        /*001c*/ 	.word	index@(_Z11relu_kernelPfi)
        /*0020*/ 	.word	0x00000008


	//----- nvinfo : EIATTR_FRAME_SIZE
	.align		4
.L_5:
        /*0024*/ 	.byte	0x04, 0x11
        /*0026*/ 	.short	(.L_7 - .L_6)
	.align		4
.L_6:
        /*0028*/ 	.word	index@(_Z11relu_kernelPfi)
        /*002c*/ 	.word	0x00000000


	//----- nvinfo : EIATTR_REGCOUNT
	.align		4
.L_7:
        /*0030*/ 	.byte	0x04, 0x2f
        /*0032*/ 	.short	(.L_9 - .L_8)
	.align		4
.L_8:
        /*0034*/ 	.word	index@(_Z20relu_backward_kernelPfS_i)
        /*0038*/ 	.word	0x0000000a


	//----- nvinfo : EIATTR_FRAME_SIZE
	.align		4
.L_9:
        /*003c*/ 	.byte	0x04, 0x11
        /*003e*/ 	.short	(.L_11 - .L_10)
	.align		4
.L_10:
        /*0040*/ 	.word	index@(_Z20relu_backward_kernelPfS_i)
        /*0044*/ 	.word	0x00000000


	//----- nvinfo : EIATTR_REGCOUNT
	.align		4
.L_11:
        /*0048*/ 	.byte	0x04, 0x2f
        /*004a*/ 	.short	(.L_13 - .L_12)
	.align		4
.L_12:
        /*004c*/ 	.word	index@(_Z20bias_backward_kernelPfS_ii)
        /*0050*/ 	.word	0x00000012


	//----- nvinfo : EIATTR_FRAME_SIZE
	.align		4
.L_13:
        /*0054*/ 	.byte	0x04, 0x11
        /*0056*/ 	.short	(.L_15 - .L_14)
	.align		4
.L_14:
        /*0058*/ 	.word	index@(_Z20bias_backward_kernelPfS_ii)
        /*005c*/ 	.word	0x00000000


	//----- nvinfo : EIATTR_MIN_STACK_SIZE
	.align		4
.L_15:
        /*0060*/ 	.byte	0x04, 0x12
        /*0062*/ 	.short	(.L_17 - .L_16)
	.align		4
.L_16:
        /*0064*/ 	.word	index@(_Z20bias_backward_kernelPfS_ii)
        /*0068*/ 	.word	0x00000000


	//----- nvinfo : EIATTR_MIN_STACK_SIZE
	.align		4
.L_17:
        /*006c*/ 	.byte	0x04, 0x12
        /*006e*/ 	.short	(.L_19 - .L_18)
	.align		4
.L_18:
        /*0070*/ 	.word	index@(_Z20relu_backward_kernelPfS_i)
        /*0074*/ 	.word	0x00000000


	//----- nvinfo : EIATTR_MIN_STACK_SIZE
	.align		4
.L_19:
        /*0078*/ 	.byte	0x04, 0x12
        /*007a*/ 	.short	(.L_21 - .L_20)
	.align		4
.L_20:
        /*007c*/ 	.word	index@(_Z11relu_kernelPfi)
        /*0080*/ 	.word	0x00000000


	//----- nvinfo : EIATTR_MIN_STACK_SIZE
	.align		4
.L_21:
        /*0084*/ 	.byte	0x04, 0x12
        /*0086*/ 	.short	(.L_23 - .L_22)
	.align		4
.L_22:
        /*0088*/ 	.word	index@(_Z15add_bias_kernelPfS_ii)
        /*008c*/ 	.word	0x00000000
.L_23:


//--------------------- .nv.compat                --------------------------
	.section	.nv.compat,"",@"SHT_CUDA_COMPAT_INFO"
	.align	4
        /*0000*/ 	.byte	0x02, 0x09, 0x00, 0x00, 0x02, 0x02, 0x01, 0x00, 0x02, 0x05, 0x05, 0x00, 0x03, 0x07, 0x01, 0x01
        /*0010*/ 	.byte	0x02, 0x03, 0x00, 0x00, 0x02, 0x06, 0x01, 0x00, 0x04, 0x0b, 0x08, 0x00, 0x09, 0x00, 0x00, 0x00
        /*0020*/ 	.byte	0x00, 0x00, 0x00, 0x00


//--------------------- .nv.info._Z20bias_backward_kernelPfS_ii --------------------------
	.section	.nv.info._Z20bias_backward_kernelPfS_ii,"",@"SHT_CUDA_INFO"
	.sectionflags	@""
	.align	4


	//----- nvinfo : EIATTR_CUDA_API_VERSION
	.align		4
        /*0000*/ 	.byte	0x04, 0x37
        /*0002*/ 	.short	(.L_25 - .L_24)
.L_24:
        /*0004*/ 	.word	0x00000082


	//----- nvinfo : EIATTR_KPARAM_INFO
	.align		4
.L_25:
        /*0008*/ 	.byte	0x04, 0x17
        /*000a*/ 	.short	(.L_27 - .L_26)
.L_26:
        /*000c*/ 	.word	0x00000000
        /*0010*/ 	.short	0x0003
        /*0012*/ 	.short	0x0014
        /*0014*/ 	.byte	0x00, 0xf0, 0x11, 0x00


	//----- nvinfo : EIATTR_KPARAM_INFO
	.align		4
.L_27:
        /*0018*/ 	.byte	0x04, 0x17
        /*001a*/ 	.short	(.L_29 - .L_28)
.L_28:
        /*001c*/ 	.word	0x00000000
        /*0020*/ 	.short	0x0002
        /*0022*/ 	.short	0x0010
        /*0024*/ 	.byte	0x00, 0xf0, 0x11, 0x00


	//----- nvinfo : EIATTR_KPARAM_INFO
	.align		4
.L_29:
        /*0028*/ 	.byte	0x04, 0x17
        /*002a*/ 	.short	(.L_31 - .L_30)
.L_30:
        /*002c*/ 	.word	0x00000000
        /*0030*/ 	.short	0x0001
        /*0032*/ 	.short	0x0008
        /*0034*/ 	.byte	0x00, 0xf5, 0x21, 0x00


	//----- nvinfo : EIATTR_KPARAM_INFO
	.align		4
.L_31:
        /*0038*/ 	.byte	0x04, 0x17
        /*003a*/ 	.short	(.L_33 - .L_32)
.L_32:
        /*003c*/ 	.word	0x00000000
        /*0040*/ 	.short	0x0000
        /*0042*/ 	.short	0x0000
        /*0044*/ 	.byte	0x00, 0xf5, 0x21, 0x00


	//----- nvinfo : EIATTR_SPARSE_MMA_MASK
	.align		4
.L_33:
        /*0048*/ 	.byte	0x03, 0x50
        /*004a*/ 	.short	0x0000


	//----- nvinfo : EIATTR_MAXREG_COUNT
	.align		4
        /*004c*/ 	.byte	0x03, 0x1b
        /*004e*/ 	.short	0x00ff


	//----- nvinfo : EIATTR_MERCURY_ISA_VERSION
	.align		4
        /*0050*/ 	.byte	0x03, 0x5f
        /*0052*/ 	.short	0x0101


	//----- nvinfo : EIATTR_VRC_CTA_INIT_COUNT
	.align		4
        /*0054*/ 	.byte	0x02, 0x4a
	.zero		1
	.zero		1


	//----- nvinfo : EIATTR_EXIT_INSTR_OFFSETS
	.align		4
        /*0058*/ 	.byte	0x04, 0x1c
        /*005a*/ 	.short	(.L_35 - .L_34)


	//   ....[0]....
.L_34:
        /*005c*/ 	.word	0x00000080


	//   ....[1]....
        /*0060*/ 	.word	0x00000250


	//----- nvinfo : EIATTR_CBANK_PARAM_SIZE
	.align		4
.L_35:
        /*0064*/ 	.byte	0x03, 0x19
        /*0066*/ 	.short	0x0018


	//----- nvinfo : EIATTR_PARAM_CBANK
	.align		4
        /*0068*/ 	.byte	0x04, 0x0a
        /*006a*/ 	.short	(.L_37 - .L_36)
	.align		4
.L_36:
        /*006c*/ 	.word	index@(.nv.constant0._Z20bias_backward_kernelPfS_ii)
        /*0070*/ 	.short	0x0380
        /*0072*/ 	.short	0x0018


	//----- nvinfo : EIATTR_SW_WAR
	.align		4
.L_37:
        /*0074*/ 	.byte	0x04, 0x36
        /*0076*/ 	.short	(.L_39 - .L_38)
.L_38:
        /*0078*/ 	.word	0x00000008
.L_39:


//--------------------- .nv.info._Z20relu_backward_kernelPfS_i --------------------------
	.section	.nv.info._Z20relu_backward_kernelPfS_i,"",@"SHT_CUDA_INFO"
	.sectionflags	@""
	.align	4


	//----- nvinfo : EIATTR_CUDA_API_VERSION
	.align		4
        /*0000*/ 	.byte	0x04, 0x37
        /*0002*/ 	.short	(.L_41 - .L_40)
.L_40:
        /*0004*/ 	.word	0x00000082


	//----- nvinfo : EIATTR_KPARAM_INFO
	.align		4
.L_41:
        /*0008*/ 	.byte	0x04, 0x17
        /*000a*/ 	.short	(.L_43 - .L_42)
.L_42:
        /*000c*/ 	.word	0x00000000
        /*0010*/ 	.short	0x0002
        /*0012*/ 	.short	0x0010
        /*0014*/ 	.byte	0x00, 0xf0, 0x11, 0x00


	//----- nvinfo : EIATTR_KPARAM_INFO
	.align		4
.L_43:
        /*0018*/ 	.byte	0x04, 0x17
        /*001a*/ 	.short	(.L_45 - .L_44)
.L_44:
        /*001c*/ 	.word	0x00000000
        /*0020*/ 	.short	0x0001
        /*0022*/ 	.short	0x0008
        /*0024*/ 	.byte	0x00, 0xf5, 0x21, 0x00


	//----- nvinfo : EIATTR_KPARAM_INFO
	.align		4
.L_45:
        /*0028*/ 	.byte	0x04, 0x17
        /*002a*/ 	.short	(.L_47 - .L_46)
.L_46:
        /*002c*/ 	.word	0x00000000
        /*0030*/ 	.short	0x0000
        /*0032*/ 	.short	0x0000
        /*0034*/ 	.byte	0x00, 0xf5, 0x21, 0x00


	//----- nvinfo : EIATTR_SPARSE_MMA_MASK
	.align		4
.L_47:
        /*0038*/ 	.byte	0x03, 0x50
        /*003a*/ 	.short	0x0000


	//----- nvinfo : EIATTR_MAXREG_COUNT
	.align		4
        /*003c*/ 	.byte	0x03, 0x1b
        /*003e*/ 	.short	0x00ff


	//----- nvinfo : EIATTR_MERCURY_ISA_VERSION
	.align		4
        /*0040*/ 	.byte	0x03, 0x5f
        /*0042*/ 	.short	0x0101


	//----- nvinfo : EIATTR_VRC_CTA_INIT_COUNT
	.align		4
        /*0044*/ 	.byte	0x02, 0x4a
	.zero		1
	.zero		1


	//----- nvinfo : EIATTR_EXIT_INSTR_OFFSETS
	.align		4
        /*0048*/ 	.byte	0x04, 0x1c
        /*004a*/ 	.short	(.L_49 - .L_48)


	//   ....[0]....
.L_48:
        /*004c*/ 	.word	0x00000070


	//   ....[1]....
        /*0050*/ 	.word	0x00000120


	//----- nvinfo : EIATTR_CBANK_PARAM_SIZE
	.align		4
.L_49:
        /*0054*/ 	.byte	0x03, 0x19
        /*0056*/ 	.short	0x0014


	//----- nvinfo : EIATTR_PARAM_CBANK
	.align		4
        /*0058*/ 	.byte	0x04, 0x0a
        /*005a*/ 	.short	(.L_51 - .L_50)
	.align		4
.L_50:
        /*005c*/ 	.word	index@(.nv.constant0._Z20relu_backward_kernelPfS_i)
        /*0060*/ 	.short	0x0380
        /*0062*/ 	.short	0x0014


	//----- nvinfo : EIATTR_SW_WAR
	.align		4
.L_51:
        /*0064*/ 	.byte	0x04, 0x36
        /*0066*/ 	.short	(.L_53 - .L_52)
.L_52:
        /*0068*/ 	.word	0x00000008
.L_53:


//--------------------- .nv.info._Z11relu_kernelPfi --------------------------
	.section	.nv.info._Z11relu_kernelPfi,"",@"SHT_CUDA_INFO"
	.sectionflags	@""
	.align	4


	//----- nvinfo : EIATTR_CUDA_API_VERSION
	.align		4
        /*0000*/ 	.byte	0x04, 0x37
        /*0002*/ 	.short	(.L_55 - .L_54)
.L_54:
        /*0004*/ 	.word	0x00000082


	//----- nvinfo : EIATTR_KPARAM_INFO
	.align		4
.L_55:
        /*0008*/ 	.byte	0x04, 0x17
        /*000a*/ 	.short	(.L_57 - .L_56)
.L_56:
        /*000c*/ 	.word	0x00000000
        /*0010*/ 	.short	0x0001
        /*0012*/ 	.short	0x0008
        /*0014*/ 	.byte	0x00, 0xf0, 0x11, 0x00


	//----- nvinfo : EIATTR_KPARAM_INFO
	.align		4
.L_57:
        /*0018*/ 	.byte	0x04, 0x17
        /*001a*/ 	.short	(.L_59 - .L_58)
.L_58:
        /*001c*/ 	.word	0x00000000
        /*0020*/ 	.short	0x0000
        /*0022*/ 	.short	0x0000
        /*0024*/ 	.byte	0x00, 0xf5, 0x21, 0x00


	//----- nvinfo : EIATTR_SPARSE_MMA_MASK
	.align		4
.L_59:
        /*0028*/ 	.byte	0x03, 0x50
        /*002a*/ 	.short	0x0000


	//----- nvinfo : EIATTR_MAXREG_COUNT
	.align		4
        /*002c*/ 	.byte	0x03, 0x1b
        /*002e*/ 	.short	0x00ff


	//----- nvinfo : EIATTR_MERCURY_ISA_VERSION
	.align		4
        /*0030*/ 	.byte	0x03, 0x5f
        /*0032*/ 	.short	0x0101


	//----- nvinfo : EIATTR_VRC_CTA_INIT_COUNT
	.align		4
        /*0034*/ 	.byte	0x02, 0x4a
	.zero		1
	.zero		1


	//----- nvinfo : EIATTR_EXIT_INSTR_OFFSETS
	.align		4
        /*0038*/ 	.byte	0x04, 0x1c
        /*003a*/ 	.short	(.L_61 - .L_60)


	//   ....[0]....
.L_60:
        /*003c*/ 	.word	0x00000070


	//   ....[1]....
        /*0040*/ 	.word	0x000000e0


	//----- nvinfo : EIATTR_CBANK_PARAM_SIZE
	.align		4
.L_61:
        /*0044*/ 	.byte	0x03, 0x19
        /*0046*/ 	.short	0x000c


	//----- nvinfo : EIATTR_PARAM_CBANK
	.align		4
        /*0048*/ 	.byte	0x04, 0x0a
        /*004a*/ 	.short	(.L_63 - .L_62)
	.align		4
.L_62:
        /*004c*/ 	.word	index@(.nv.constant0._Z11relu_kernelPfi)
        /*0050*/ 	.short	0x0380
        /*0052*/ 	.short	0x000c


	//----- nvinfo : EIATTR_SW_WAR
	.align		4
.L_63:
        /*0054*/ 	.byte	0x04, 0x36
        /*0056*/ 	.short	(.L_65 - .L_64)
.L_64:
        /*0058*/ 	.word	0x00000008
.L_65:


//--------------------- .nv.info._Z15add_bias_kernelPfS_ii --------------------------
	.section	.nv.info._Z15add_bias_kernelPfS_ii,"",@"SHT_CUDA_INFO"
	.sectionflags	@""
	.align	4


	//----- nvinfo : EIATTR_CUDA_API_VERSION
	.align		4
        /*0000*/ 	.byte	0x04, 0x37
        /*0002*/ 	.short	(.L_67 - .L_66)
.L_66:
        /*0004*/ 	.word	0x00000082


	//----- nvinfo : EIATTR_KPARAM_INFO
	.align		4
.L_67:
        /*0008*/ 	.byte	0x04, 0x17
        /*000a*/ 	.short	(.L_69 - .L_68)
.L_68:
        /*000c*/ 	.word	0x00000000
        /*0010*/ 	.short	0x0003
        /*0012*/ 	.short	0x0014
        /*0014*/ 	.byte	0x00, 0xf0, 0x11, 0x00


	//----- nvinfo : EIATTR_KPARAM_INFO
	.align		4
.L_69:
        /*0018*/ 	.byte	0x04, 0x17
        /*001a*/ 	.short	(.L_71 - .L_70)
.L_70:
        /*001c*/ 	.word	0x00000000
        /*0020*/ 	.short	0x0002
        /*0022*/ 	.short	0x0010
        /*0024*/ 	.byte	0x00, 0xf0, 0x11, 0x00


	//----- nvinfo : EIATTR_KPARAM_INFO
	.align		4
.L_71:
        /*0028*/ 	.byte	0x04, 0x17
        /*002a*/ 	.short	(.L_73 - .L_72)
.L_72:
        /*002c*/ 	.word	0x00000000
        /*0030*/ 	.short	0x0001
        /*0032*/ 	.short	0x0008
        /*0034*/ 	.byte	0x00, 0xf5, 0x21, 0x00


	//----- nvinfo : EIATTR_KPARAM_INFO
	.align		4
.L_73:
        /*0038*/ 	.byte	0x04, 0x17
        /*003a*/ 	.short	(.L_75 - .L_74)
.L_74:
        /*003c*/ 	.word	0x00000000
        /*0040*/ 	.short	0x0000
        /*0042*/ 	.short	0x0000
        /*0044*/ 	.byte	0x00, 0xf5, 0x21, 0x00


	//----- nvinfo : EIATTR_SPARSE_MMA_MASK
	.align		4
.L_75:
        /*0048*/ 	.byte	0x03, 0x50
        /*004a*/ 	.short	0x0000


	//----- nvinfo : EIATTR_MAXREG_COUNT
	.align		4
        /*004c*/ 	.byte	0x03, 0x1b
        /*004e*/ 	.short	0x00ff


	//----- nvinfo : EIATTR_MERCURY_ISA_VERSION
	.align		4
        /*0050*/ 	.byte	0x03, 0x5f
        /*0052*/ 	.short	0x0101


	//----- nvinfo : EIATTR_VRC_CTA_INIT_COUNT
	.align		4
        /*0054*/ 	.byte	0x02, 0x4a
	.zero		1
	.zero		1


	//----- nvinfo : EIATTR_EXIT_INSTR_OFFSETS
	.align		4
        /*0058*/ 	.byte	0x04, 0x1c
        /*005a*/ 	.short	(.L_77 - .L_76)


	//   ....[0]....
.L_76:
        /*005c*/ 	.word	0x00000080


	//   ....[1]....
        /*0060*/ 	.word	0x00000270


	//----- nvinfo : EIATTR_CBANK_PARAM_SIZE
	.align		4
.L_77:
        /*0064*/ 	.byte	0x03, 0x19
        /*0066*/ 	.short	0x0018


	//----- nvinfo : EIATTR_PARAM_CBANK
	.align		4
        /*0068*/ 	.byte	0x04, 0x0a
        /*006a*/ 	.short	(.L_79 - .L_78)
	.align		4
.L_78:
        /*006c*/ 	.word	index@(.nv.constant0._Z15add_bias_kernelPfS_ii)
        /*0070*/ 	.short	0x0380
        /*0072*/ 	.short	0x0018


	//----- nvinfo : EIATTR_SW_WAR
	.align		4
.L_79:
        /*0074*/ 	.byte	0x04, 0x36
        /*0076*/ 	.short	(.L_81 - .L_80)
.L_80:
        /*0078*/ 	.word	0x00000008
.L_81:


//--------------------- .nv.callgraph             --------------------------
	.section	.nv.callgraph,"",@"SHT_CUDA_CALLGRAPH"
	.align	4
	.sectionentsize	8
	.align		4
        /*0000*/ 	.word	0x00000000
	.align		4
        /*0004*/ 	.word	0xffffffff
	.align		4
        /*0008*/ 	.word	0x00000000
	.align		4
        /*000c*/ 	.word	0xfffffffe
	.align		4
        /*0010*/ 	.word	0x00000000
	.align		4
        /*0014*/ 	.word	0xfffffffd
	.align		4
        /*0018*/ 	.word	0x00000000
	.align		4
        /*001c*/ 	.word	0xfffffffc


//--------------------- .text._Z20bias_backward_kernelPfS_ii --------------------------
	.section	.text._Z20bias_backward_kernelPfS_ii,"ax",@progbits
	.align	128
        .global         _Z20bias_backward_kernelPfS_ii
        .type           _Z20bias_backward_kernelPfS_ii,@function
        .size           _Z20bias_backward_kernelPfS_ii,(.L_x_4 - _Z20bias_backward_kernelPfS_ii)
        .other          _Z20bias_backward_kernelPfS_ii,@"STO_CUDA_ENTRY STV_DEFAULT"
_Z20bias_backward_kernelPfS_ii:
.text._Z20bias_backward_kernelPfS_ii:
[----:B------:R-:W-:Y:S01]  /*0000*/  LDC R1, c[0x0][0x37c] ;  /* 0x0000df00ff017b82 */ /* 0x000fe20000000800 */
[----:B------:R-:W0:Y:S07]  /*0010*/  S2R R0, SR_TID.X ;  /* 0x0000000000007919 */ /* 0x000e2e0000002100 */
[----:B------:R-:W0:Y:S08]  /*0020*/  S2UR UR4, SR_CTAID.X ;  /* 0x00000000000479c3 */ /* 0x000e300000002500 */
[----:B------:R-:W0:Y:S08]  /*0030*/  LDC R9, c[0x0][0x360] ;  /* 0x0000d800ff097b82 */ /* 0x000e300000000800 */
[----:B------:R-:W1:Y:S01]  /*0040*/  LDC.64 R2, c[0x0][0x390] ;  /* 0x0000e400ff027b82 */ /* 0x000e620000000a00 */
[----:B0-----:R-:W-:-:S02]  /*0050*/  IMAD R9, R9, UR4, R0 ;  /* 0x0000000409097c24 */ /* 0x001fc4000f8e0200 */
[----:B-1----:R-:W-:-:S05]  /*0060*/  IMAD R2, R3, R2, RZ ;  /* 0x0000000203027224 */ /* 0x002fca00078e02ff */
[----:B------:R-:W-:-:S13]  /*0070*/  ISETP.GE.AND P0, PT, R9, R2, PT ;  /* 0x000000020900720c */ /* 0x000fda0003f06270 */
[----:B------:R-:W-:Y:S05]  /*0080*/  @P0 EXIT ;  /* 0x000000000000094d */ /* 0x000fea0003800000 */
[----:B------:R-:W0:Y:S01]  /*0090*/  LDC.64 R4, c[0x0][0x380] ;  /* 0x0000e000ff047b82 */ /* 0x000e220000000a00 */
[----:B------:R-:W1:Y:S01]  /*00a0*/  LDCU.64 UR4, c[0x0][0x358] ;  /* 0x00006b00ff0477ac */ /* 0x000e620008000a00 */
[----:B0-----:R-:W-:-:S05]  /*00b0*/  IMAD.WIDE R4, R9, 0x4, R4 ;  /* 0x0000000409047825 */ /* 0x001fca00078e0204 */
[----:B-1----:R0:W2:Y:S01]  /*00c0*/  LDG.E R11, desc[UR4][R4.64] ;  /* 0x00000004040b7981 */ /* 0x0020a2000c1e1900 */
[----:B------:R-:W-:Y:S02]  /*00d0*/  IABS R13, R3 ;  /* 0x00000003000d7213 */ /* 0x000fe40000000000 */
[----:B------:R-:W-:Y:S02]  /*00e0*/  ISETP.GE.AND P2, PT, R9, RZ, PT ;  /* 0x000000ff0900720c */ /* 0x000fe40003f46270 */
[----:B------:R-:W1:Y:S01]  /*00f0*/  I2F.RP R0, R13 ;  /* 0x0000000d00007306 */ /* 0x000e620000209400 */
[----:B0-----:R-:W0:Y:S07]  /*0100*/  LDC.64 R4, c[0x0][0x388] ;  /* 0x0000e200ff047b82 */ /* 0x001e2e0000000a00 */
[----:B-1----:R-:W1:Y:S02]  /*0110*/  MUFU.RCP R0, R0 ;  /* 0x0000000000007308 */ /* 0x002e640000001000 */
[----:B-1----:R-:W-:-:S06]  /*0120*/  IADD3 R6, PT, PT, R0, 0xffffffe, RZ ;  /* 0x0ffffffe00067810 */ /* 0x002fcc0007ffe0ff */
[----:B------:R1:W3:Y:S02]  /*0130*/  F2I.FTZ.U32.TRUNC.NTZ R7, R6 ;  /* 0x0000000600077305 */ /* 0x0002e4000021f000 */
[----:B-1----:R-:W-:Y:S01]  /*0140*/  IMAD.MOV.U32 R6, RZ, RZ, RZ ;  /* 0x000000ffff067224 */ /* 0x002fe200078e00ff */
[----:B---3--:R-:W-:-:S05]  /*0150*/  IADD3 R2, PT, PT, RZ, -R7, RZ ;  /* 0x80000007ff027210 */ /* 0x008fca0007ffe0ff */
[----:B------:R-:W-:Y:S01]  /*0160*/  IMAD R15, R2, R13, RZ ;  /* 0x0000000d020f7224 */ /* 0x000fe200078e02ff */
[----:B------:R-:W-:-:S03]  /*0170*/  IABS R2, R9 ;  /* 0x0000000900027213 */ /* 0x000fc60000000000 */
[----:B------:R-:W-:-:S06]  /*0180*/  IMAD.HI.U32 R7, R7, R15, R6 ;  /* 0x0000000f07077227 */ /* 0x000fcc00078e0006 */
[----:B------:R-:W-:-:S05]  /*0190*/  IMAD.HI.U32 R7, R7, R2, RZ ;  /* 0x0000000207077227 */ /* 0x000fca00078e00ff */
[----:B------:R-:W-:-:S05]  /*01a0*/  IADD3 R7, PT, PT, -R7, RZ, RZ ;  /* 0x000000ff07077210 */ /* 0x000fca0007ffe1ff */
[----:B------:R-:W-:-:S05]  /*01b0*/  IMAD R0, R13, R7, R2 ;  /* 0x000000070d007224 */ /* 0x000fca00078e0202 */
[----:B------:R-:W-:-:S13]  /*01c0*/  ISETP.GT.U32.AND P0, PT, R13, R0, PT ;  /* 0x000000000d00720c */ /* 0x000fda0003f04070 */
[----:B------:R-:W-:Y:S01]  /*01d0*/  @!P0 IMAD.IADD R0, R0, 0x1, -R13 ;  /* 0x0000000100008824 */ /* 0x000fe200078e0a0d */
[----:B------:R-:W-:-:S04]  /*01e0*/  ISETP.NE.AND P0, PT, R3, RZ, PT ;  /* 0x000000ff0300720c */ /* 0x000fc80003f05270 */
[----:B------:R-:W-:-:S13]  /*01f0*/  ISETP.GT.U32.AND P1, PT, R13, R0, PT ;  /* 0x000000000d00720c */ /* 0x000fda0003f24070 */
[----:B------:R-:W-:-:S05]  /*0200*/  @!P1 IADD3 R0, PT, PT, R0, -R13, RZ ;  /* 0x8000000d00009210 */ /* 0x000fca0007ffe0ff */
[----:B------:R-:W-:Y:S01]  /*0210*/  @!P2 IMAD.MOV R0, RZ, RZ, -R0 ;  /* 0x000000ffff00a224 */ /* 0x000fe200078e0a00 */
[----:B------:R-:W-:-:S05]  /*0220*/  @!P0 LOP3.LUT R0, RZ, R3, RZ, 0x33, !PT ;  /* 0x00000003ff008212 */ /* 0x000fca00078e33ff */
[----:B0-----:R-:W-:-:S05]  /*0230*/  IMAD.WIDE R2, R0, 0x4, R4 ;  /* 0x0000000400027825 */ /* 0x001fca00078e0204 */
[----:B--2---:R-:W-:Y:S01]  /*0240*/  REDG.E.ADD.F32.FTZ.RN.STRONG.GPU desc[UR4][R2.64], R11 ;  /* 0x0000000b020079a6 */ /* 0x004fe2000c12f304 */
[----:B------:R-:W-:Y:S05]  /*0250*/  EXIT ;  /* 0x000000000000794d */ /* 0x000fea0003800000 */
.L_x_0:
[----:B------:R-:W-:-:S00]  /*0260*/  BRA `(.L_x_0) ;  /* 0xfffffffc00fc7947 */ /* 0x000fc0000383ffff */
[----:B------:R-:W-:-:S00]  /*0270*/  NOP ;  /* 0x0000000000007918 */ /* 0x000fc00000000000 */
        /* <DEDUP_REMOVED lines=8> */
.L_x_4:


//--------------------- .text._Z20relu_backward_kernelPfS_i --------------------------
	.section	.text._Z20relu_backward_kernelPfS_i,"ax",@progbits
	.align	128
        .global         _Z20relu_backward_kernelPfS_i
        .type           _Z20relu_backward_kernelPfS_i,@function
        .size           _Z20relu_backward_kernelPfS_i,(.L_x_5 - _Z20relu_backward_kernelPfS_i)
        .other          _Z20relu_backward_kernelPfS_i,@"STO_CUDA_ENTRY STV_DEFAULT"
_Z20relu_backward_kernelPfS_i:
.text._Z20relu_backward_kernelPfS_i:
[----:B------:R-:W-:Y:S01]  /*0000*/  LDC R1, c[0x0][0x37c] ;  /* 0x0000df00ff017b82 */ /* 0x000fe20000000800 */
[----:B------:R-:W0:Y:S07]  /*0010*/  S2R R0, SR_TID.X ;  /* 0x0000000000007919 */ /* 0x000e2e0000002100 */
[----:B------:R-:W0:Y:S01]  /*0020*/  S2UR UR4, SR_CTAID.X ;  /* 0x00000000000479c3 */ /* 0x000e220000002500 */
[----:B------:R-:W1:Y:S07]  /*0030*/  LDCU UR5, c[0x0][0x390] ;  /* 0x00007200ff0577ac */ /* 0x000e6e0008000800 */
[----:B------:R-:W0:Y:S02]  /*0040*/  LDC R7, c[0x0][0x360] ;  /* 0x0000d800ff077b82 */ /* 0x000e240000000800 */
[----:B0-----:R-:W-:-:S05]  /*0050*/  IMAD R7, R7, UR4, R0 ;  /* 0x0000000407077c24 */ /* 0x001fca000f8e0200 */
[----:B-1----:R-:W-:-:S13]  /*0060*/  ISETP.GE.AND P0, PT, R7, UR5, PT ;  /* 0x0000000507007c0c */ /* 0x002fda000bf06270 */
[----:B------:R-:W-:Y:S05]  /*0070*/  @P0 EXIT ;  /* 0x000000000000094d */ /* 0x000fea0003800000 */
[----:B------:R-:W0:Y:S01]  /*0080*/  LDC.64 R2, c[0x0][0x388] ;  /* 0x0000e200ff027b82 */ /* 0x000e220000000a00 */
[----:B------:R-:W1:Y:S07]  /*0090*/  LDCU.64 UR4, c[0x0][0x358] ;  /* 0x00006b00ff0477ac */ /* 0x000e6e0008000a00 */
[----:B------:R-:W2:Y:S01]  /*00a0*/  LDC.64 R4, c[0x0][0x380] ;  /* 0x0000e000ff047b82 */ /* 0x000ea20000000a00 */
[----:B0-----:R-:W-:-:S06]  /*00b0*/  IMAD.WIDE R2, R7, 0x4, R2 ;  /* 0x0000000407027825 */ /* 0x001fcc00078e0202 */
[----:B-1----:R-:W3:Y:S01]  /*00c0*/  LDG.E R2, desc[UR4][R2.64] ;  /* 0x0000000402027981 */ /* 0x002ee2000c1e1900 */
[----:B--2---:R-:W-:-:S05]  /*00d0*/  IMAD.WIDE R4, R7, 0x4, R4 ;  /* 0x0000000407047825 */ /* 0x004fca00078e0204 */
[----:B------:R-:W2:Y:S01]  /*00e0*/  LDG.E R7, desc[UR4][R4.64] ;  /* 0x0000000404077981 */ /* 0x000ea2000c1e1900 */
[----:B---3--:R-:W-:-:S05]  /*00f0*/  FSET.BF.GT.AND R0, R2, RZ, PT ;  /* 0x000000ff0200720a */ /* 0x008fca0003804000 */
[----:B--2---:R-:W-:-:S05]  /*0100*/  FMUL R7, R0, R7 ;  /* 0x0000000700077220 */ /* 0x004fca0000400000 */
[----:B------:R-:W-:Y:S01]  /*0110*/  STG.E desc[UR4][R4.64], R7 ;  /* 0x0000000704007986 */ /* 0x000fe2000c101904 */
[----:B------:R-:W-:Y:S05]  /*0120*/  EXIT ;  /* 0x000000000000794d */ /* 0x000fea0003800000 */
.L_x_1:
        /* <DEDUP_REMOVED lines=13> */
.L_x_5:


//--------------------- .text._Z11relu_kernelPfi  --------------------------
	.section	.text._Z11relu_kernelPfi,"ax",@progbits
	.align	128
        .global         _Z11relu_kernelPfi
        .type           _Z11relu_kernelPfi,@function
        .size           _Z11relu_kernelPfi,(.L_x_6 - _Z11relu_kernelPfi)
        .other          _Z11relu_kernelPfi,@"STO_CUDA_ENTRY STV_DEFAULT"
_Z11relu_kernelPfi:
.text._Z11relu_kernelPfi:
        /* <DEDUP_REMOVED lines=9> */
[----:B------:R-:W1:Y:S01]  /*0090*/  LDCU.64 UR4, c[0x0][0x358] ;  /* 0x00006b00ff0477ac */ /* 0x000e620008000a00 */
[----:B0-----:R-:W-:-:S05]  /*00a0*/  IMAD.WIDE R2, R5, 0x4, R2 ;  /* 0x0000000405027825 */ /* 0x001fca00078e0202 */
[----:B-1----:R-:W2:Y:S02]  /*00b0*/  LDG.E R0, desc[UR4][R2.64] ;  /* 0x0000000402007981 */ /* 0x002ea4000c1e1900 */
[----:B--2---:R-:W-:-:S05]  /*00c0*/  FMNMX R5, RZ, R0, !PT ;  /* 0x00000000ff057209 */ /* 0x004fca0007800000 */
[----:B------:R-:W-:Y:S01]  /*00d0*/  STG.E desc[UR4][R2.64], R5 ;  /* 0x0000000502007986 */ /* 0x000fe2000c101904 */
[----:B------:R-:W-:Y:S05]  /*00e0*/  EXIT ;  /* 0x000000000000794d */ /* 0x000fea0003800000 */
.L_x_2:
        /* <DEDUP_REMOVED lines=9> */
.L_x_6:


//--------------------- .text._Z15add_bias_kernelPfS_ii --------------------------
	.section	.text._Z15add_bias_kernelPfS_ii,"ax",@progbits
	.align	128
        .global         _Z15add_bias_kernelPfS_ii
        .type           _Z15add_bias_kernelPfS_ii,@function
        .size           _Z15add_bias_kernelPfS_ii,(.L_x_7 - _Z15add_bias_kernelPfS_ii)
        .other          _Z15add_bias_kernelPfS_ii,@"STO_CUDA_ENTRY STV_DEFAULT"
_Z15add_bias_kernelPfS_ii:
.text._Z15add_bias_kernelPfS_ii:
        /* <DEDUP_REMOVED lines=9> */
[----:B------:R-:W-:Y:S01]  /*0090*/  IABS R11, R3 ;  /* 0x00000003000b7213 */ /* 0x000fe20000000000 */
[----:B------:R-:W0:Y:S01]  /*00a0*/  LDCU.64 UR4, c[0x0][0x358] ;  /* 0x00006b00ff0477ac */ /* 0x000e220008000a00 */
[----:B------:R-:W-:Y:S02]  /*00b0*/  ISETP.GE.AND P2, PT, R9, RZ, PT ;  /* 0x000000ff0900720c */ /* 0x000fe40003f46270 */
[----:B------:R-:W1:Y:S08]  /*00c0*/  I2F.RP R0, R11 ;  /* 0x0000000b00007306 */ /* 0x000e700000209400 */
[----:B-1----:R-:W1:Y:S02]  /*00d0*/  MUFU.RCP R0, R0 ;  /* 0x0000000000007308 */ /* 0x002e640000001000 */
[----:B-1----:R-:W-:-:S06]  /*00e0*/  IADD3 R4, PT, PT, R0, 0xffffffe, RZ ;  /* 0x0ffffffe00047810 */ /* 0x002fcc0007ffe0ff */
[----:B------:R1:W2:Y:S02]  /*00f0*/  F2I.FTZ.U32.TRUNC.NTZ R5, R4 ;  /* 0x0000000400057305 */ /* 0x0002a4000021f000 */
[----:B-1----:R-:W-:Y:S01]  /*0100*/  IMAD.MOV.U32 R4, RZ, RZ, RZ ;  /* 0x000000ffff047224 */ /* 0x002fe200078e00ff */
[----:B--2---:R-:W-:-:S05]  /*0110*/  IADD3 R2, PT, PT, RZ, -R5, RZ ;  /* 0x80000005ff027210 */ /* 0x004fca0007ffe0ff */
[----:B------:R-:W-:Y:S01]  /*0120*/  IMAD R7, R2, R11, RZ ;  /* 0x0000000b02077224 */ /* 0x000fe200078e02ff */
[----:B------:R-:W-:-:S03]  /*0130*/  IABS R2, R9 ;  /* 0x0000000900027213 */ /* 0x000fc60000000000 */
[----:B------:R-:W-:Y:S02]  /*0140*/  IMAD.HI.U32 R5, R5, R7, R4 ;  /* 0x0000000705057227 */ /* 0x000fe400078e0004 */
[----:B------:R-:W1:Y:S04]  /*0150*/  LDC.64 R6, c[0x0][0x388] ;  /* 0x0000e200ff067b82 */ /* 0x000e680000000a00 */
[----:B------:R-:W-:-:S05]  /*0160*/  IMAD.HI.U32 R5, R5, R2, RZ ;  /* 0x0000000205057227 */ /* 0x000fca00078e00ff */
[----:B------:R-:W-:-:S05]  /*0170*/  IADD3 R5, PT, PT, -R5, RZ, RZ ;  /* 0x000000ff05057210 */ /* 0x000fca0007ffe1ff */
[C---:B------:R-:W-:Y:S02]  /*0180*/  IMAD R0, R11.reuse, R5, R2 ;  /* 0x000000050b007224 */ /* 0x040fe400078e0202 */
[----:B------:R-:W2:Y:S03]  /*0190*/  LDC.64 R4, c[0x0][0x380] ;  /* 0x0000e000ff047b82 */ /* 0x000ea60000000a00 */
[----:B------:R-:W-:-:S13]  /*01a0*/  ISETP.GT.U32.AND P0, PT, R11, R0, PT ;  /* 0x000000000b00720c */ /* 0x000fda0003f04070 */
[----:B------:R-:W-:Y:S01]  /*01b0*/  @!P0 IMAD.IADD R0, R0, 0x1, -R11 ;  /* 0x0000000100008824 */ /* 0x000fe200078e0a0b */
[----:B------:R-:W-:-:S04]  /*01c0*/  ISETP.NE.AND P0, PT, R3, RZ, PT ;  /* 0x000000ff0300720c */ /* 0x000fc80003f05270 */
[----:B------:R-:W-:Y:S01]  /*01d0*/  ISETP.GT.U32.AND P1, PT, R11, R0, PT ;  /* 0x000000000b00720c */ /* 0x000fe20003f24070 */
[----:B--2---:R-:W-:-:S12]  /*01e0*/  IMAD.WIDE R4, R9, 0x4, R4 ;  /* 0x0000000409047825 */ /* 0x004fd800078e0204 */
[----:B------:R-:W-:-:S05]  /*01f0*/  @!P1 IADD3 R0, PT, PT, R0, -R11, RZ ;  /* 0x8000000b00009210 */ /* 0x000fca0007ffe0ff */
[----:B------:R-:W-:Y:S01]  /*0200*/  @!P2 IMAD.MOV R0, RZ, RZ, -R0 ;  /* 0x000000ffff00a224 */ /* 0x000fe200078e0a00 */
[----:B------:R-:W-:-:S05]  /*0210*/  @!P0 LOP3.LUT R0, RZ, R3, RZ, 0x33, !PT ;  /* 0x00000003ff008212 */ /* 0x000fca00078e33ff */
[----:B-1----:R-:W-:Y:S02]  /*0220*/  IMAD.WIDE R2, R0, 0x4, R6 ;  /* 0x0000000400027825 */ /* 0x002fe400078e0206 */
[----:B0-----:R-:W2:Y:S04]  /*0230*/  LDG.E R7, desc[UR4][R4.64] ;  /* 0x0000000404077981 */ /* 0x001ea8000c1e1900 */
[----:B------:R-:W2:Y:S02]  /*0240*/  LDG.E R2, desc[UR4][R2.64] ;  /* 0x0000000402027981 */ /* 0x000ea4000c1e1900 */
[----:B--2---:R-:W-:-:S05]  /*0250*/  FADD R7, R2, R7 ;  /* 0x0000000702077221 */ /* 0x004fca0000000000 */
[----:B------:R-:W-:Y:S01]  /*0260*/  STG.E desc[UR4][R4.64], R7 ;  /* 0x0000000704007986 */ /* 0x000fe2000c101904 */
[----:B------:R-:W-:Y:S05]  /*0270*/  EXIT ;  /* 0x000000000000794d */ /* 0x000fea0003800000 */
.L_x_3:
        /* <DEDUP_REMOVED lines=16> */
.L_x_7:


//--------------------- .nv.shared.reserved.0     --------------------------
	.section	.nv.shared.reserved.0,"aw",@nobits
	.weak		__nv_reservedSMEM_offset_0_alias
	.size		__nv_reservedSMEM_offset_0_alias, 0, 64
	.other		__nv_reservedSMEM_offset_0_alias,@"STO_CUDA_RESERVED_SHARED STV_DEFAULT"
__nv_reservedSMEM_offset_0_alias:
	.zero		0
	.zero		64


//--------------------- .nv.constant0._Z20bias_backward_kernelPfS_ii --------------------------
	.section	.nv.constant0._Z20bias_backward_kernelPfS_ii,"a",@progbits
	.sectionflags	@""
	.align	4
.nv.constant0._Z20bias_backward_kernelPfS_ii:
	.zero		920


//--------------------- .nv.constant0._Z20relu_backward_kernelPfS_i --------------------------
	.section	.nv.constant0._Z20relu_backward_kernelPfS_i,"a",@progbits
	.sectionflags	@""
	.align	4
.nv.constant0._Z20relu_backward_kernelPfS_i:
	.zero		916


//--------------------- .nv.constant0._Z11relu_kernelPfi --------------------------
	.section	.nv.constant0._Z11relu_kernelPfi,"a",@progbits
	.sectionflags	@""
	.align	4
.nv.constant0._Z11relu_kernelPfi:
	.zero		908


//--------------------- .nv.constant0._Z15add_bias_kernelPfS_ii --------------------------
	.section	.nv.constant0._Z15add_bias_kernelPfS_ii,"a",@progbits
	.sectionflags	@""
	.align	4
.nv.constant0._Z15add_bias_kernelPfS_ii:
	.zero		920


//--------------------- SYMBOLS --------------------------

	.type		.nv.reservedSmem.offset0,@object
	.size		.nv.reservedSmem.offset0,0x4
